//
// Generated by NVIDIA NVVM Compiler
//
// Compiler Build ID: CL-36424714
// Cuda compilation tools, release 13.0, V13.0.88
// Based on NVVM 20.0.0
//

.version 9.0
.target sm_100
.address_size 64

	// .globl	_Z17sumArraysOnDevicePfS_S_i

.visible .entry _Z17sumArraysOnDevicePfS_S_i(
	.param .u64 .ptr .align 1 _Z17sumArraysOnDevicePfS_S_i_param_0,
	.param .u64 .ptr .align 1 _Z17sumArraysOnDevicePfS_S_i_param_1,
	.param .u64 .ptr .align 1 _Z17sumArraysOnDevicePfS_S_i_param_2,
	.param .u32 _Z17sumArraysOnDevicePfS_S_i_param_3
)
{
	.reg .b32 	%r<2>;
	.reg .b32 	%f<4>;
	.reg .b64 	%rd<11>;

	ld.param.u64 	%rd1, [_Z17sumArraysOnDevicePfS_S_i_param_0];
	ld.param.u64 	%rd2, [_Z17sumArraysOnDevicePfS_S_i_param_1];
	ld.param.u64 	%rd3, [_Z17sumArraysOnDevicePfS_S_i_param_2];
	cvta.to.global.u64 	%rd4, %rd3;
	cvta.to.global.u64 	%rd5, %rd2;
	cvta.to.global.u64 	%rd6, %rd1;
	mov.u32 	%r1, %tid.x;
	mul.wide.u32 	%rd7, %r1, 4;
	add.s64 	%rd8, %rd6, %rd7;
	ld.global.f32 	%f1, [%rd8];
	add.s64 	%rd9, %rd5, %rd7;
	ld.global.f32 	%f2, [%rd9];
	add.f32 	%f3, %f1, %f2;
	add.s64 	%rd10, %rd4, %rd7;
	st.global.f32 	[%rd10], %f3;
	ret;

}


// ===== COMPILED SASS (sm_100) =====

	.target	sm_100

	.elftype	@"ET_EXEC"


//--------------------- .note.nv.tkinfo           --------------------------
	.section	.note.nv.tkinfo,"",@"SHT_NOTE"
	.sectionflags	@"SHF_NOTE_NV_TKINFO"
	.tkinfo
        /*0018*/ 	.word	0x00000002
        /*0030*/ 	.string	""
        /*0030*/ 	.string	"ptxas"
        /*0030*/ 	.string	"Cuda compilation tools, release 13.0, V13.0.88"
        /*0030*/ 	.string	"Build cuda_13.0.r13.0/compiler.36424714_0"
        /*0030*/ 	.string	"-arch sm_100 -m 64 "



//--------------------- .note.nv.cuinfo           --------------------------
	.section	.note.nv.cuinfo,"",@"SHT_NOTE"
	.sectionflags	@"SHF_NOTE_NV_CUINFO"
        /*0018*/ 	.short	0x0002
        /*001a*/ 	.short	0x0064
        /*001c*/ 	.short	0x0082
	.zero		2


//--------------------- .nv.info                  --------------------------
	.section	.nv.info,"",@"SHT_CUDA_INFO"
	.align	4


	//----- nvinfo : EIATTR_REGCOUNT
	.align		4
        /*0000*/ 	.byte	0x04, 0x2f
        /*0002*/ 	.short	(.L_1 - .L_0)
	.align		4
.L_0:
        /*0004*/ 	.word	index@(_Z17sumArraysOnDevicePfS_S_i)
        /*0008*/ 	.word	0x0000000c


	//----- nvinfo : EIATTR_FRAME_SIZE
	.align		4
.L_1:
        /*000c*/ 	.byte	0x04, 0x11
        /*000e*/ 	.short	(.L_3 - .L_2)
	.align		4
.L_2:
        /*0010*/ 	.word	index@(_Z17sumArraysOnDevicePfS_S_i)
        /*0014*/ 	.word	0x00000000


	//----- nvinfo : EIATTR_MIN_STACK_SIZE
	.align		4
.L_3:
        /*0018*/ 	.byte	0x04, 0x12
        /*001a*/ 	.short	(.L_5 - .L_4)
	.align		4
.L_4:
        /*001c*/ 	.word	index@(_Z17sumArraysOnDevicePfS_S_i)
        /*0020*/ 	.word	0x00000000
.L_5:


//--------------------- .nv.compat                --------------------------
	.section	.nv.compat,"",@"SHT_CUDA_COMPAT_INFO"
	.align	4
        /*0000*/ 	.byte	0x02, 0x09, 0x00, 0x00, 0x02, 0x02, 0x01, 0x00, 0x02, 0x05, 0x05, 0x00, 0x03, 0x07, 0x01, 0x01
        /*0010*/ 	.byte	0x02, 0x03, 0x00, 0x00, 0x02, 0x06, 0x01, 0x00, 0x04, 0x0b, 0x08, 0x00, 0x09, 0x00, 0x00, 0x00
        /*0020*/ 	.byte	0x00, 0x00, 0x00, 0x00


//--------------------- .nv.info._Z17sumArraysOnDevicePfS_S_i --------------------------
	.section	.nv.info._Z17sumArraysOnDevicePfS_S_i,"",@"SHT_CUDA_INFO"
	.sectionflags	@""
	.align	4


	//----- nvinfo : EIATTR_CUDA_API_VERSION
	.align		4
        /*0000*/ 	.byte	0x04, 0x37
        /*0002*/ 	.short	(.L_7 - .L_6)
.L_6:
        /*0004*/ 	.word	0x00000082


	//----- nvinfo : EIATTR_KPARAM_INFO
	.align		4
.L_7:
        /*0008*/ 	.byte	0x04, 0x17
        /*000a*/ 	.short	(.L_9 - .L_8)
.L_8:
        /*000c*/ 	.word	0x00000000
        /*0010*/ 	.short	0x0003
        /*0012*/ 	.short	0x0018
        /*0014*/ 	.byte	0x00, 0xf0, 0x11, 0x00


	//----- nvinfo : EIATTR_KPARAM_INFO
	.align		4
.L_9:
        /*0018*/ 	.byte	0x04, 0x17
        /*001a*/ 	.short	(.L_11 - .L_10)
.L_10:
        /*001c*/ 	.word	0x00000000
        /*0020*/ 	.short	0x0002
        /*0022*/ 	.short	0x0010
        /*0024*/ 	.byte	0x00, 0xf5, 0x21, 0x00


	//----- nvinfo : EIATTR_KPARAM_INFO
	.align		4
.L_11:
        /*0028*/ 	.byte	0x04, 0x17
        /*002a*/ 	.short	(.L_13 - .L_12)
.L_12:
        /*002c*/ 	.word	0x00000000
        /*0030*/ 	.short	0x0001
        /*0032*/ 	.short	0x0008
        /*0034*/ 	.byte	0x00, 0xf5, 0x21, 0x00


	//----- nvinfo : EIATTR_KPARAM_INFO
	.align		4
.L_13:
        /*0038*/ 	.byte	0x04, 0x17
        /*003a*/ 	.short	(.L_15 - .L_14)
.L_14:
        /*003c*/ 	.word	0x00000000
        /*0040*/ 	.short	0x0000
        /*0042*/ 	.short	0x0000
        /*0044*/ 	.byte	0x00, 0xf5, 0x21, 0x00


	//----- nvinfo : EIATTR_SPARSE_MMA_MASK
	.align		4
.L_15:
        /*0048*/ 	.byte	0x03, 0x50
        /*004a*/ 	.short	0x0000


	//----- nvinfo : EIATTR_MAXREG_COUNT
	.align		4
        /*004c*/ 	.byte	0x03, 0x1b
        /*004e*/ 	.short	0x00ff


	//----- nvinfo : EIATTR_MERCURY_ISA_VERSION
	.align		4
        /*0050*/ 	.byte	0x03, 0x5f
        /*0052*/ 	.short	0x0101


	//----- nvinfo : EIATTR_VRC_CTA_INIT_COUNT
	.align		4
        /*0054*/ 	.byte	0x02, 0x4a
	.zero		1
	.zero		1


	//----- nvinfo : EIATTR_EXIT_INSTR_OFFSETS
	.align		4
        /*0058*/ 	.byte	0x04, 0x1c
        /*005a*/ 	.short	(.L_17 - .L_16)


	//   ....[0]....
.L_16:
        /*005c*/ 	.word	0x000000d0


	//----- nvinfo : EIATTR_CBANK_PARAM_SIZE
	.align		4
.L_17:
        /*0060*/ 	.byte	0x03, 0x19
        /*0062*/ 	.short	0x001c


	//----- nvinfo : EIATTR_PARAM_CBANK
	.align		4
        /*0064*/ 	.byte	0x04, 0x0a
        /*0066*/ 	.short	(.L_19 - .L_18)
	.align		4
.L_18:
        /*0068*/ 	.word	index@(.nv.constant0._Z17sumArraysOnDevicePfS_S_i)
        /*006c*/ 	.short	0x0380
        /*006e*/ 	.short	0x001c


	//----- nvinfo : EIATTR_SW_WAR
	.align		4
.L_19:
        /*0070*/ 	.byte	0x04, 0x36
        /*0072*/ 	.short	(.L_21 - .L_20)
.L_20:
        /*0074*/ 	.word	0x00000008
.L_21:


//--------------------- .nv.callgraph             --------------------------
	.section	.nv.callgraph,"",@"SHT_CUDA_CALLGRAPH"
	.align	4
	.sectionentsize	8
	.align		4
        /*0000*/ 	.word	0x00000000
	.align		4
        /*0004*/ 	.word	0xffffffff
	.align		4
        /*0008*/ 	.word	0x00000000
	.align		4
        /*000c*/ 	.word	0xfffffffe
	.align		4
        /*0010*/ 	.word	0x00000000
	.align		4
        /*0014*/ 	.word	0xfffffffd
	.align		4
        /*0018*/ 	.word	0x00000000
	.align		4
        /*001c*/ 	.word	0xfffffffc


//--------------------- .text._Z17sumArraysOnDevicePfS_S_i --------------------------
	.section	.text._Z17sumArraysOnDevicePfS_S_i,"ax",@progbits
	.align	128
        .global         _Z17sumArraysOnDevicePfS_S_i
        .type           _Z17sumArraysOnDevicePfS_S_i,@function
        .size           _Z17sumArraysOnDevicePfS_S_i,(.L_x_1 - _Z17sumArraysOnDevicePfS_S_i)
        .other          _Z17sumArraysOnDevicePfS_S_i,@"STO_CUDA_ENTRY STV_DEFAULT"
_Z17sumArraysOnDevicePfS_S_i:
.text._Z17sumArraysOnDevicePfS_S_i:
[----:B------:R-:W-:Y:S01]  /*0000*/  LDC R1, c[0x0][0x37c] ;  /* 0x0000df00ff017b82 */ /* 0x000fe20000000800 */
[----:B------:R-:W0:Y:S07]  /*0010*/  S2R R9, SR_TID.X ;  /* 0x0000000000097919 */ /* 0x000e2e0000002100 */
[----:B------:R-:W0:Y:S01]  /*0020*/  LDC.64 R2, c[0x0][0x380] ;  /* 0x0000e000ff027b82 */ /* 0x000e220000000a00 */
[----:B------:R-:W1:Y:S07]  /*0030*/  LDCU.64 UR4, c[0x0][0x358] ;  /* 0x00006b00ff0477ac */ /* 0x000e6e0008000a00 */
[----:B------:R-:W2:Y:S08]  /*0040*/  LDC.64 R4, c[0x0][0x388] ;  /* 0x0000e200ff047b82 */ /* 0x000eb00000000a00 */
[----:B------:R-:W3:Y:S01]  /*0050*/  LDC.64 R6, c[0x0][0x390] ;  /* 0x0000e400ff067b82 */ /* 0x000ee20000000a00 */
[----:B0-----:R-:W-:-:S04]  /*0060*/  IMAD.WIDE.U32 R2, R9, 0x4, R2 ;  /* 0x0000000409027825 */ /* 0x001fc800078e0002 */
[C---:B--2---:R-:W-:Y:S02]  /*0070*/  IMAD.WIDE.U32 R4, R9.reuse, 0x4, R4 ;  /* 0x0000000409047825 */ /* 0x044fe400078e0004 */
[----:B-1----:R-:W2:Y:S04]  /*0080*/  LDG.E R2, desc[UR4][R2.64] ;  /* 0x0000000402027981 */ /* 0x002ea8000c1e1900 */
[----:B------:R-:W2:Y:S01]  /*0090*/  LDG.E R5, desc[UR4][R4.64] ;  /* 0x0000000404057981 */ /* 0x000ea2000c1e1900 */
[----:B---3--:R-:W-:-:S04]  /*00a0*/  IMAD.WIDE.U32 R6, R9, 0x4, R6 ;  /* 0x0000000409067825 */ /* 0x008fc800078e0006 */
[----:B--2---:R-:W-:-:S05]  /*00b0*/  FADD R9, R2, R5 ;  /* 0x0000000502097221 */ /* 0x004fca0000000000 */
[----:B------:R-:W-:Y:S01]  /*00c0*/  STG.E desc[UR4][R6.64], R9 ;  /* 0x0000000906007986 */ /* 0x000fe2000c101904 */
[----:B------:R-:W-:Y:S05]  /*00d0*/  EXIT ;  /* 0x000000000000794d */ /* 0x000fea0003800000 */
.L_x_0:
[----:B------:R-:W-:-:S00]  /*00e0*/  BRA `(.L_x_0) ;  /* 0xfffffffc00fc7947 */ /* 0x000fc0000383ffff */
[----:B------:R-:W-:-:S00]  /*00f0*/  NOP ;  /* 0x0000000000007918 */ /* 0x000fc00000000000 */
        /* <DEDUP_REMOVED lines=8> */
.L_x_1:


//--------------------- .nv.shared.reserved.0     --------------------------
	.section	.nv.shared.reserved.0,"aw",@nobits
	.weak		__nv_reservedSMEM_offset_0_alias
	.size		__nv_reservedSMEM_offset_0_alias, 0, 64
	.other		__nv_reservedSMEM_offset_0_alias,@"STO_CUDA_RESERVED_SHARED STV_DEFAULT"
__nv_reservedSMEM_offset_0_alias:
	.zero		0
	.zero		64


//--------------------- .nv.constant0._Z17sumArraysOnDevicePfS_S_i --------------------------
	.section	.nv.constant0._Z17sumArraysOnDevicePfS_S_i,"a",@progbits
	.sectionflags	@""
	.align	4
.nv.constant0._Z17sumArraysOnDevicePfS_S_i:
	.zero		924


//--------------------- SYMBOLS --------------------------

	.type		.nv.reservedSmem.offset0,@object
	.size		.nv.reservedSmem.offset0,0x4
